//
// Generated by NVIDIA NVVM Compiler
//
// Compiler Build ID: CL-36424714
// Cuda compilation tools, release 13.0, V13.0.88
// Based on NVVM 20.0.0
//

.version 9.0
.target sm_100
.address_size 64

	// .globl	default_function_kernel

.visible .entry default_function_kernel(
	.param .u64 .ptr .align 1 default_function_kernel_param_0,
	.param .u64 .ptr .align 1 default_function_kernel_param_1
)
.maxntid 12
{
	.reg .pred 	%p<3>;
	.reg .b32 	%r<18>;
	.reg .b32 	%f<2>;
	.reg .b64 	%rd<9>;

	ld.param.u64 	%rd1, [default_function_kernel_param_0];
	ld.param.u64 	%rd2, [default_function_kernel_param_1];
	cvta.to.global.u64 	%rd3, %rd2;
	cvta.to.global.u64 	%rd4, %rd1;
	mov.u32 	%r1, %ctaid.x;
	mul.hi.u32 	%r2, %r1, 954437177;
	shr.u32 	%r3, %r2, 2;
	mul.lo.s32 	%r4, %r3, 18;
	sub.s32 	%r5, %r1, %r4;
	and.b32  	%r6, %r5, 1;
	setp.eq.b32 	%p1, %r6, 1;
	selp.b32 	%r7, 108, 0, %p1;
	mov.u32 	%r8, %tid.x;
	and.b32  	%r9, %r8, 1;
	setp.eq.b32 	%p2, %r9, 1;
	selp.b32 	%r10, 54, 0, %p2;
	shr.u32 	%r11, %r5, 1;
	shr.u32 	%r12, %r8, 1;
	mad.lo.s32 	%r13, %r3, 378, %r12;
	add.s32 	%r14, %r13, %r10;
	add.s32 	%r15, %r14, %r7;
	mad.lo.s32 	%r16, %r11, 6, %r15;
	mul.wide.u32 	%rd5, %r16, 4;
	add.s64 	%rd6, %rd4, %rd5;
	ld.global.nc.f32 	%f1, [%rd6];
	mad.lo.s32 	%r17, %r1, 12, %r8;
	mul.wide.u32 	%rd7, %r17, 4;
	add.s64 	%rd8, %rd3, %rd7;
	st.global.f32 	[%rd8], %f1;
	ret;

}


// ===== COMPILED SASS (sm_100) =====

	.target	sm_100

	.elftype	@"ET_EXEC"


//--------------------- .note.nv.tkinfo           --------------------------
	.section	.note.nv.tkinfo,"",@"SHT_NOTE"
	.sectionflags	@"SHF_NOTE_NV_TKINFO"
	.tkinfo
        /*0018*/ 	.word	0x00000002
        /*0030*/ 	.string	""
        /*0030*/ 	.string	"ptxas"
        /*0030*/ 	.string	"Cuda compilation tools, release 13.0, V13.0.88"
        /*0030*/ 	.string	"Build cuda_13.0.r13.0/compiler.36424714_0"
        /*0030*/ 	.string	"-arch sm_100 -m 64 "



//--------------------- .note.nv.cuinfo           --------------------------
	.section	.note.nv.cuinfo,"",@"SHT_NOTE"
	.sectionflags	@"SHF_NOTE_NV_CUINFO"
        /*0018*/ 	.short	0x0002
        /*001a*/ 	.short	0x0064
        /*001c*/ 	.short	0x0082
	.zero		2


//--------------------- .nv.info                  --------------------------
	.section	.nv.info,"",@"SHT_CUDA_INFO"
	.align	4


	//----- nvinfo : EIATTR_REGCOUNT
	.align		4
        /*0000*/ 	.byte	0x04, 0x2f
        /*0002*/ 	.short	(.L_1 - .L_0)
	.align		4
.L_0:
        /*0004*/ 	.word	index@(default_function_kernel)
        /*0008*/ 	.word	0x0000000b


	//----- nvinfo : EIATTR_FRAME_SIZE
	.align		4
.L_1:
        /*000c*/ 	.byte	0x04, 0x11
        /*000e*/ 	.short	(.L_3 - .L_2)
	.align		4
.L_2:
        /*0010*/ 	.word	index@(default_function_kernel)
        /*0014*/ 	.word	0x00000000


	//----- nvinfo : EIATTR_MIN_STACK_SIZE
	.align		4
.L_3:
        /*0018*/ 	.byte	0x04, 0x12
        /*001a*/ 	.short	(.L_5 - .L_4)
	.align		4
.L_4:
        /*001c*/ 	.word	index@(default_function_kernel)
        /*0020*/ 	.word	0x00000000
.L_5:


//--------------------- .nv.compat                --------------------------
	.section	.nv.compat,"",@"SHT_CUDA_COMPAT_INFO"
	.align	4
        /*0000*/ 	.byte	0x02, 0x09, 0x00, 0x00, 0x02, 0x02, 0x01, 0x00, 0x02, 0x05, 0x05, 0x00, 0x03, 0x07, 0x01, 0x01
        /*0010*/ 	.byte	0x02, 0x03, 0x00, 0x00, 0x02, 0x06, 0x01, 0x00, 0x04, 0x0b, 0x08, 0x00, 0x09, 0x00, 0x00, 0x00
        /*0020*/ 	.byte	0x00, 0x00, 0x00, 0x00


//--------------------- .nv.info.default_function_kernel --------------------------
	.section	.nv.info.default_function_kernel,"",@"SHT_CUDA_INFO"
	.sectionflags	@""
	.align	4


	//----- nvinfo : EIATTR_CUDA_API_VERSION
	.align		4
        /*0000*/ 	.byte	0x04, 0x37
        /*0002*/ 	.short	(.L_7 - .L_6)
.L_6:
        /*0004*/ 	.word	0x00000082


	//----- nvinfo : EIATTR_KPARAM_INFO
	.align		4
.L_7:
        /*0008*/ 	.byte	0x04, 0x17
        /*000a*/ 	.short	(.L_9 - .L_8)
.L_8:
        /*000c*/ 	.word	0x00000000
        /*0010*/ 	.short	0x0001
        /*0012*/ 	.short	0x0008
        /*0014*/ 	.byte	0x00, 0xf5, 0x21, 0x00


	//----- nvinfo : EIATTR_KPARAM_INFO
	.align		4
.L_9:
        /*0018*/ 	.byte	0x04, 0x17
        /*001a*/ 	.short	(.L_11 - .L_10)
.L_10:
        /*001c*/ 	.word	0x00000000
        /*0020*/ 	.short	0x0000
        /*0022*/ 	.short	0x0000
        /*0024*/ 	.byte	0x00, 0xf5, 0x21, 0x00


	//----- nvinfo : EIATTR_SPARSE_MMA_MASK
	.align		4
.L_11:
        /*0028*/ 	.byte	0x03, 0x50
        /*002a*/ 	.short	0x0000


	//----- nvinfo : EIATTR_MAXREG_COUNT
	.align		4
        /*002c*/ 	.byte	0x03, 0x1b
        /*002e*/ 	.short	0x00ff


	//----- nvinfo : EIATTR_MERCURY_ISA_VERSION
	.align		4
        /*0030*/ 	.byte	0x03, 0x5f
        /*0032*/ 	.short	0x0101


	//----- nvinfo : EIATTR_VRC_CTA_INIT_COUNT
	.align		4
        /*0034*/ 	.byte	0x02, 0x4a
	.zero		1
	.zero		1


	//----- nvinfo : EIATTR_EXIT_INSTR_OFFSETS
	.align		4
        /*0038*/ 	.byte	0x04, 0x1c
        /*003a*/ 	.short	(.L_13 - .L_12)


	//   ....[0]....
.L_12:
        /*003c*/ 	.word	0x000001a0


	//----- nvinfo : EIATTR_MAX_THREADS
	.align		4
.L_13:
        /*0040*/ 	.byte	0x04, 0x05
        /*0042*/ 	.short	(.L_15 - .L_14)
.L_14:
        /*0044*/ 	.word	0x0000000c
        /*0048*/ 	.word	0x00000001
        /*004c*/ 	.word	0x00000001


	//----- nvinfo : EIATTR_CBANK_PARAM_SIZE
	.align		4
.L_15:
        /*0050*/ 	.byte	0x03, 0x19
        /*0052*/ 	.short	0x0010


	//----- nvinfo : EIATTR_PARAM_CBANK
	.align		4
        /*0054*/ 	.byte	0x04, 0x0a
        /*0056*/ 	.short	(.L_17 - .L_16)
	.align		4
.L_16:
        /*0058*/ 	.word	index@(.nv.constant0.default_function_kernel)
        /*005c*/ 	.short	0x0380
        /*005e*/ 	.short	0x0010


	//----- nvinfo : EIATTR_SW_WAR
	.align		4
.L_17:
        /*0060*/ 	.byte	0x04, 0x36
        /*0062*/ 	.short	(.L_19 - .L_18)
.L_18:
        /*0064*/ 	.word	0x00000008
.L_19:


//--------------------- .nv.callgraph             --------------------------
	.section	.nv.callgraph,"",@"SHT_CUDA_CALLGRAPH"
	.align	4
	.sectionentsize	8
	.align		4
        /*0000*/ 	.word	0x00000000
	.align		4
        /*0004*/ 	.word	0xffffffff
	.align		4
        /*0008*/ 	.word	0x00000000
	.align		4
        /*000c*/ 	.word	0xfffffffe
	.align		4
        /*0010*/ 	.word	0x00000000
	.align		4
        /*0014*/ 	.word	0xfffffffd
	.align		4
        /*0018*/ 	.word	0x00000000
	.align		4
        /*001c*/ 	.word	0xfffffffc


//--------------------- .text.default_function_kernel --------------------------
	.section	.text.default_function_kernel,"ax",@progbits
	.align	128
        .global         default_function_kernel
        .type           default_function_kernel,@function
        .size           default_function_kernel,(.L_x_1 - default_function_kernel)
        .other          default_function_kernel,@"STO_CUDA_ENTRY STV_DEFAULT"
default_function_kernel:
.text.default_function_kernel:
[----:B------:R-:W-:Y:S01]  /*0000*/  LDC R1, c[0x0][0x37c] ;  /* 0x0000df00ff017b82 */ /* 0x000fe20000000800 */
[----:B------:R-:W0:Y:S01]  /*0010*/  S2R R7, SR_CTAID.X ;  /* 0x0000000000077919 */ /* 0x000e220000002500 */
[----:B------:R-:W1:Y:S01]  /*0020*/  LDCU.64 UR4, c[0x0][0x358] ;  /* 0x00006b00ff0477ac */ /* 0x000e620008000a00 */
[----:B------:R-:W2:Y:S01]  /*0030*/  S2R R6, SR_TID.X ;  /* 0x0000000000067919 */ /* 0x000ea20000002100 */
[----:B0-----:R-:W-:Y:S01]  /*0040*/  IMAD.HI.U32 R0, R7, 0x38e38e39, RZ ;  /* 0x38e38e3907007827 */ /* 0x001fe200078e00ff */
[----:B--2---:R-:W-:-:S04]  /*0050*/  LOP3.LUT R2, R6, 0x1, RZ, 0xc0, !PT ;  /* 0x0000000106027812 */ /* 0x004fc800078ec0ff */
[----:B------:R-:W-:Y:S02]  /*0060*/  SHF.R.U32.HI R0, RZ, 0x2, R0 ;  /* 0x00000002ff007819 */ /* 0x000fe40000011600 */
[----:B------:R-:W-:Y:S02]  /*0070*/  SHF.R.U32.HI R3, RZ, 0x1, R6 ;  /* 0x00000001ff037819 */ /* 0x000fe40000011606 */
[----:B------:R-:W-:Y:S01]  /*0080*/  ISETP.NE.U32.AND P1, PT, R2, 0x1, PT ;  /* 0x000000010200780c */ /* 0x000fe20003f25070 */
[C---:B------:R-:W-:Y:S02]  /*0090*/  IMAD R4, R0.reuse, -0x12, R7 ;  /* 0xffffffee00047824 */ /* 0x040fe400078e0207 */
[----:B------:R-:W-:Y:S02]  /*00a0*/  IMAD R0, R0, 0x17a, R3 ;  /* 0x0000017a00007824 */ /* 0x000fe400078e0203 */
[----:B------:R-:W0:Y:S01]  /*00b0*/  LDC.64 R2, c[0x0][0x380] ;  /* 0x0000e000ff027b82 */ /* 0x000e220000000a00 */
[----:B------:R-:W-:Y:S01]  /*00c0*/  LOP3.LUT R5, R4, 0x1, RZ, 0xc0, !PT ;  /* 0x0000000104057812 */ /* 0x000fe200078ec0ff */
[----:B------:R-:W-:Y:S01]  /*00d0*/  VIADD R8, R0, 0x36 ;  /* 0x0000003600087836 */ /* 0x000fe20000000000 */
[----:B------:R-:W-:-:S02]  /*00e0*/  SHF.R.U32.HI R4, RZ, 0x1, R4 ;  /* 0x00000001ff047819 */ /* 0x000fc40000011604 */
[----:B------:R-:W-:-:S03]  /*00f0*/  ISETP.NE.U32.AND P0, PT, R5, 0x1, PT ;  /* 0x000000010500780c */ /* 0x000fc60003f05070 */
[----:B------:R-:W-:-:S05]  /*0100*/  @P1 IMAD.MOV R8, RZ, RZ, R0 ;  /* 0x000000ffff081224 */ /* 0x000fca00078e0200 */
[----:B------:R-:W-:-:S05]  /*0110*/  IADD3 R5, PT, PT, R8, 0x6c, RZ ;  /* 0x0000006c08057810 */ /* 0x000fca0007ffe0ff */
[----:B------:R-:W-:-:S05]  /*0120*/  @P0 IADD3 R5, PT, PT, R8, RZ, RZ ;  /* 0x000000ff08050210 */ /* 0x000fca0007ffe0ff */
[----:B------:R-:W-:-:S04]  /*0130*/  IMAD R5, R4, 0x6, R5 ;  /* 0x0000000604057824 */ /* 0x000fc800078e0205 */
[----:B0-----:R-:W-:Y:S02]  /*0140*/  IMAD.WIDE.U32 R2, R5, 0x4, R2 ;  /* 0x0000000405027825 */ /* 0x001fe400078e0002 */
[----:B------:R-:W0:Y:S04]  /*0150*/  LDC.64 R4, c[0x0][0x388] ;  /* 0x0000e200ff047b82 */ /* 0x000e280000000a00 */
[----:B-1----:R-:W2:Y:S01]  /*0160*/  LDG.E.CONSTANT R3, desc[UR4][R2.64] ;  /* 0x0000000402037981 */ /* 0x002ea2000c1e9900 */
[----:B------:R-:W-:-:S04]  /*0170*/  IMAD R7, R7, 0xc, R6 ;  /* 0x0000000c07077824 */ /* 0x000fc800078e0206 */
[----:B0-----:R-:W-:-:S05]  /*0180*/  IMAD.WIDE.U32 R4, R7, 0x4, R4 ;  /* 0x0000000407047825 */ /* 0x001fca00078e0004 */
[----:B--2---:R-:W-:Y:S01]  /*0190*/  STG.E desc[UR4][R4.64], R3 ;  /* 0x0000000304007986 */ /* 0x004fe2000c101904 */
[----:B------:R-:W-:Y:S05]  /*01a0*/  EXIT ;  /* 0x000000000000794d */ /* 0x000fea0003800000 */
.L_x_0:
[----:B------:R-:W-:-:S00]  /*01b0*/  BRA `(.L_x_0) ;  /* 0xfffffffc00fc7947 */ /* 0x000fc0000383ffff */
[----:B------:R-:W-:-:S00]  /*01c0*/  NOP ;  /* 0x0000000000007918 */ /* 0x000fc00000000000 */
        /* <DEDUP_REMOVED lines=11> */
.L_x_1:


//--------------------- .nv.shared.reserved.0     --------------------------
	.section	.nv.shared.reserved.0,"aw",@nobits
	.weak		__nv_reservedSMEM_offset_0_alias
	.size		__nv_reservedSMEM_offset_0_alias, 0, 64
	.other		__nv_reservedSMEM_offset_0_alias,@"STO_CUDA_RESERVED_SHARED STV_DEFAULT"
__nv_reservedSMEM_offset_0_alias:
	.zero		0
	.zero		64


//--------------------- .nv.constant0.default_function_kernel --------------------------
	.section	.nv.constant0.default_function_kernel,"a",@progbits
	.sectionflags	@""
	.align	4
.nv.constant0.default_function_kernel:
	.zero		912


//--------------------- SYMBOLS --------------------------

	.type		.nv.reservedSmem.offset0,@object
	.size		.nv.reservedSmem.offset0,0x4
